//
// Generated by NVIDIA NVVM Compiler
//
// Compiler Build ID: CL-36424714
// Cuda compilation tools, release 13.0, V13.0.88
// Based on NVVM 20.0.0
//

.version 9.0
.target sm_100
.address_size 64

	// .globl	_Z6kerneliPciPii
// _ZZ6kerneliPciPiiE13shared_counts has been demoted

.visible .entry _Z6kerneliPciPii(
	.param .u32 _Z6kerneliPciPii_param_0,
	.param .u64 .ptr .align 1 _Z6kerneliPciPii_param_1,
	.param .u32 _Z6kerneliPciPii_param_2,
	.param .u64 .ptr .align 1 _Z6kerneliPciPii_param_3,
	.param .u32 _Z6kerneliPciPii_param_4
)
{
	.reg .pred 	%p<15>;
	.reg .b16 	%rs<17>;
	.reg .b32 	%r<123>;
	.reg .b64 	%rd<21>;
	// demoted variable
	.shared .align 4 .b8 _ZZ6kerneliPciPiiE13shared_counts[380];
	ld.param.u32 	%r18, [_Z6kerneliPciPii_param_0];
	ld.param.u64 	%rd8, [_Z6kerneliPciPii_param_1];
	ld.param.u64 	%rd9, [_Z6kerneliPciPii_param_3];
	ld.param.u32 	%r19, [_Z6kerneliPciPii_param_4];
	cvta.to.global.u64 	%rd1, %rd9;
	mov.u32 	%r1, %tid.x;
	mov.u32 	%r20, %ctaid.x;
	mov.u32 	%r21, %ntid.x;
	mad.lo.s32 	%r2, %r20, %r21, %r1;
	setp.ne.s32 	%p1, %r1, 0;
	@%p1 bra 	$L__BB0_2;
	mov.b32 	%r22, 0;
	st.shared.u32 	[_ZZ6kerneliPciPiiE13shared_counts], %r22;
	st.shared.u32 	[_ZZ6kerneliPciPiiE13shared_counts+4], %r22;
	st.shared.u32 	[_ZZ6kerneliPciPiiE13shared_counts+8], %r22;
	st.shared.u32 	[_ZZ6kerneliPciPiiE13shared_counts+12], %r22;
	st.shared.u32 	[_ZZ6kerneliPciPiiE13shared_counts+16], %r22;
	st.shared.u32 	[_ZZ6kerneliPciPiiE13shared_counts+20], %r22;
	st.shared.u32 	[_ZZ6kerneliPciPiiE13shared_counts+24], %r22;
	st.shared.u32 	[_ZZ6kerneliPciPiiE13shared_counts+28], %r22;
	st.shared.u32 	[_ZZ6kerneliPciPiiE13shared_counts+32], %r22;
	st.shared.u32 	[_ZZ6kerneliPciPiiE13shared_counts+36], %r22;
	st.shared.u32 	[_ZZ6kerneliPciPiiE13shared_counts+40], %r22;
	st.shared.u32 	[_ZZ6kerneliPciPiiE13shared_counts+44], %r22;
	st.shared.u32 	[_ZZ6kerneliPciPiiE13shared_counts+48], %r22;
	st.shared.u32 	[_ZZ6kerneliPciPiiE13shared_counts+52], %r22;
	st.shared.u32 	[_ZZ6kerneliPciPiiE13shared_counts+56], %r22;
	st.shared.u32 	[_ZZ6kerneliPciPiiE13shared_counts+60], %r22;
	st.shared.u32 	[_ZZ6kerneliPciPiiE13shared_counts+64], %r22;
	st.shared.u32 	[_ZZ6kerneliPciPiiE13shared_counts+68], %r22;
	st.shared.u32 	[_ZZ6kerneliPciPiiE13shared_counts+72], %r22;
	st.shared.u32 	[_ZZ6kerneliPciPiiE13shared_counts+76], %r22;
	st.shared.u32 	[_ZZ6kerneliPciPiiE13shared_counts+80], %r22;
	st.shared.u32 	[_ZZ6kerneliPciPiiE13shared_counts+84], %r22;
	st.shared.u32 	[_ZZ6kerneliPciPiiE13shared_counts+88], %r22;
	st.shared.u32 	[_ZZ6kerneliPciPiiE13shared_counts+92], %r22;
	st.shared.u32 	[_ZZ6kerneliPciPiiE13shared_counts+96], %r22;
	st.shared.u32 	[_ZZ6kerneliPciPiiE13shared_counts+100], %r22;
	st.shared.u32 	[_ZZ6kerneliPciPiiE13shared_counts+104], %r22;
	st.shared.u32 	[_ZZ6kerneliPciPiiE13shared_counts+108], %r22;
	st.shared.u32 	[_ZZ6kerneliPciPiiE13shared_counts+112], %r22;
	st.shared.u32 	[_ZZ6kerneliPciPiiE13shared_counts+116], %r22;
	st.shared.u32 	[_ZZ6kerneliPciPiiE13shared_counts+120], %r22;
	st.shared.u32 	[_ZZ6kerneliPciPiiE13shared_counts+124], %r22;
	st.shared.u32 	[_ZZ6kerneliPciPiiE13shared_counts+128], %r22;
	st.shared.u32 	[_ZZ6kerneliPciPiiE13shared_counts+132], %r22;
	st.shared.u32 	[_ZZ6kerneliPciPiiE13shared_counts+136], %r22;
	st.shared.u32 	[_ZZ6kerneliPciPiiE13shared_counts+140], %r22;
	st.shared.u32 	[_ZZ6kerneliPciPiiE13shared_counts+144], %r22;
	st.shared.u32 	[_ZZ6kerneliPciPiiE13shared_counts+148], %r22;
	st.shared.u32 	[_ZZ6kerneliPciPiiE13shared_counts+152], %r22;
	st.shared.u32 	[_ZZ6kerneliPciPiiE13shared_counts+156], %r22;
	st.shared.u32 	[_ZZ6kerneliPciPiiE13shared_counts+160], %r22;
	st.shared.u32 	[_ZZ6kerneliPciPiiE13shared_counts+164], %r22;
	st.shared.u32 	[_ZZ6kerneliPciPiiE13shared_counts+168], %r22;
	st.shared.u32 	[_ZZ6kerneliPciPiiE13shared_counts+172], %r22;
	st.shared.u32 	[_ZZ6kerneliPciPiiE13shared_counts+176], %r22;
	st.shared.u32 	[_ZZ6kerneliPciPiiE13shared_counts+180], %r22;
	st.shared.u32 	[_ZZ6kerneliPciPiiE13shared_counts+184], %r22;
	st.shared.u32 	[_ZZ6kerneliPciPiiE13shared_counts+188], %r22;
	st.shared.u32 	[_ZZ6kerneliPciPiiE13shared_counts+192], %r22;
	st.shared.u32 	[_ZZ6kerneliPciPiiE13shared_counts+196], %r22;
	st.shared.u32 	[_ZZ6kerneliPciPiiE13shared_counts+200], %r22;
	st.shared.u32 	[_ZZ6kerneliPciPiiE13shared_counts+204], %r22;
	st.shared.u32 	[_ZZ6kerneliPciPiiE13shared_counts+208], %r22;
	st.shared.u32 	[_ZZ6kerneliPciPiiE13shared_counts+212], %r22;
	st.shared.u32 	[_ZZ6kerneliPciPiiE13shared_counts+216], %r22;
	st.shared.u32 	[_ZZ6kerneliPciPiiE13shared_counts+220], %r22;
	st.shared.u32 	[_ZZ6kerneliPciPiiE13shared_counts+224], %r22;
	st.shared.u32 	[_ZZ6kerneliPciPiiE13shared_counts+228], %r22;
	st.shared.u32 	[_ZZ6kerneliPciPiiE13shared_counts+232], %r22;
	st.shared.u32 	[_ZZ6kerneliPciPiiE13shared_counts+236], %r22;
	st.shared.u32 	[_ZZ6kerneliPciPiiE13shared_counts+240], %r22;
	st.shared.u32 	[_ZZ6kerneliPciPiiE13shared_counts+244], %r22;
	st.shared.u32 	[_ZZ6kerneliPciPiiE13shared_counts+248], %r22;
	st.shared.u32 	[_ZZ6kerneliPciPiiE13shared_counts+252], %r22;
	st.shared.u32 	[_ZZ6kerneliPciPiiE13shared_counts+256], %r22;
	st.shared.u32 	[_ZZ6kerneliPciPiiE13shared_counts+260], %r22;
	st.shared.u32 	[_ZZ6kerneliPciPiiE13shared_counts+264], %r22;
	st.shared.u32 	[_ZZ6kerneliPciPiiE13shared_counts+268], %r22;
	st.shared.u32 	[_ZZ6kerneliPciPiiE13shared_counts+272], %r22;
	st.shared.u32 	[_ZZ6kerneliPciPiiE13shared_counts+276], %r22;
	st.shared.u32 	[_ZZ6kerneliPciPiiE13shared_counts+280], %r22;
	st.shared.u32 	[_ZZ6kerneliPciPiiE13shared_counts+284], %r22;
	st.shared.u32 	[_ZZ6kerneliPciPiiE13shared_counts+288], %r22;
	st.shared.u32 	[_ZZ6kerneliPciPiiE13shared_counts+292], %r22;
	st.shared.u32 	[_ZZ6kerneliPciPiiE13shared_counts+296], %r22;
	st.shared.u32 	[_ZZ6kerneliPciPiiE13shared_counts+300], %r22;
	st.shared.u32 	[_ZZ6kerneliPciPiiE13shared_counts+304], %r22;
	st.shared.u32 	[_ZZ6kerneliPciPiiE13shared_counts+308], %r22;
	st.shared.u32 	[_ZZ6kerneliPciPiiE13shared_counts+312], %r22;
	st.shared.u32 	[_ZZ6kerneliPciPiiE13shared_counts+316], %r22;
	st.shared.u32 	[_ZZ6kerneliPciPiiE13shared_counts+320], %r22;
	st.shared.u32 	[_ZZ6kerneliPciPiiE13shared_counts+324], %r22;
	st.shared.u32 	[_ZZ6kerneliPciPiiE13shared_counts+328], %r22;
	st.shared.u32 	[_ZZ6kerneliPciPiiE13shared_counts+332], %r22;
	st.shared.u32 	[_ZZ6kerneliPciPiiE13shared_counts+336], %r22;
	st.shared.u32 	[_ZZ6kerneliPciPiiE13shared_counts+340], %r22;
	st.shared.u32 	[_ZZ6kerneliPciPiiE13shared_counts+344], %r22;
	st.shared.u32 	[_ZZ6kerneliPciPiiE13shared_counts+348], %r22;
	st.shared.u32 	[_ZZ6kerneliPciPiiE13shared_counts+352], %r22;
	st.shared.u32 	[_ZZ6kerneliPciPiiE13shared_counts+356], %r22;
	st.shared.u32 	[_ZZ6kerneliPciPiiE13shared_counts+360], %r22;
	st.shared.u32 	[_ZZ6kerneliPciPiiE13shared_counts+364], %r22;
	st.shared.u32 	[_ZZ6kerneliPciPiiE13shared_counts+368], %r22;
$L__BB0_2:
	bar.sync 	0;
	setp.ge.u32 	%p2, %r2, %r18;
	@%p2 bra 	$L__BB0_5;
	shl.b32 	%r24, %r2, 8;
	cvt.u64.u32 	%rd10, %r24;
	cvta.to.global.u64 	%rd11, %rd8;
	add.s64 	%rd12, %rd10, %rd11;
	add.s64 	%rd19, %rd12, 7;
	mov.b32 	%r117, 0;
	mov.u32 	%r26, _ZZ6kerneliPciPiiE13shared_counts;
$L__BB0_4:
	ld.global.s8 	%rs1, [%rd19+-7];
	mul.wide.s16 	%r25, %rs1, 4;
	add.s32 	%r27, %r26, %r25;
	atom.shared.add.u32 	%r28, [%r27+-128], 1;
	ld.global.s8 	%rs2, [%rd19+-6];
	mul.wide.s16 	%r29, %rs2, 4;
	add.s32 	%r30, %r26, %r29;
	atom.shared.add.u32 	%r31, [%r30+-128], 1;
	ld.global.s8 	%rs3, [%rd19+-5];
	mul.wide.s16 	%r32, %rs3, 4;
	add.s32 	%r33, %r26, %r32;
	atom.shared.add.u32 	%r34, [%r33+-128], 1;
	ld.global.s8 	%rs4, [%rd19+-4];
	mul.wide.s16 	%r35, %rs4, 4;
	add.s32 	%r36, %r26, %r35;
	atom.shared.add.u32 	%r37, [%r36+-128], 1;
	ld.global.s8 	%rs5, [%rd19+-3];
	mul.wide.s16 	%r38, %rs5, 4;
	add.s32 	%r39, %r26, %r38;
	atom.shared.add.u32 	%r40, [%r39+-128], 1;
	ld.global.s8 	%rs6, [%rd19+-2];
	mul.wide.s16 	%r41, %rs6, 4;
	add.s32 	%r42, %r26, %r41;
	atom.shared.add.u32 	%r43, [%r42+-128], 1;
	ld.global.s8 	%rs7, [%rd19+-1];
	mul.wide.s16 	%r44, %rs7, 4;
	add.s32 	%r45, %r26, %r44;
	atom.shared.add.u32 	%r46, [%r45+-128], 1;
	ld.global.s8 	%rs8, [%rd19];
	mul.wide.s16 	%r47, %rs8, 4;
	add.s32 	%r48, %r26, %r47;
	atom.shared.add.u32 	%r49, [%r48+-128], 1;
	ld.global.s8 	%rs9, [%rd19+1];
	mul.wide.s16 	%r50, %rs9, 4;
	add.s32 	%r51, %r26, %r50;
	atom.shared.add.u32 	%r52, [%r51+-128], 1;
	ld.global.s8 	%rs10, [%rd19+2];
	mul.wide.s16 	%r53, %rs10, 4;
	add.s32 	%r54, %r26, %r53;
	atom.shared.add.u32 	%r55, [%r54+-128], 1;
	ld.global.s8 	%rs11, [%rd19+3];
	mul.wide.s16 	%r56, %rs11, 4;
	add.s32 	%r57, %r26, %r56;
	atom.shared.add.u32 	%r58, [%r57+-128], 1;
	ld.global.s8 	%rs12, [%rd19+4];
	mul.wide.s16 	%r59, %rs12, 4;
	add.s32 	%r60, %r26, %r59;
	atom.shared.add.u32 	%r61, [%r60+-128], 1;
	ld.global.s8 	%rs13, [%rd19+5];
	mul.wide.s16 	%r62, %rs13, 4;
	add.s32 	%r63, %r26, %r62;
	atom.shared.add.u32 	%r64, [%r63+-128], 1;
	ld.global.s8 	%rs14, [%rd19+6];
	mul.wide.s16 	%r65, %rs14, 4;
	add.s32 	%r66, %r26, %r65;
	atom.shared.add.u32 	%r67, [%r66+-128], 1;
	ld.global.s8 	%rs15, [%rd19+7];
	mul.wide.s16 	%r68, %rs15, 4;
	add.s32 	%r69, %r26, %r68;
	atom.shared.add.u32 	%r70, [%r69+-128], 1;
	ld.global.s8 	%rs16, [%rd19+8];
	mul.wide.s16 	%r71, %rs16, 4;
	add.s32 	%r72, %r26, %r71;
	atom.shared.add.u32 	%r73, [%r72+-128], 1;
	add.s32 	%r117, %r117, 16;
	add.s64 	%rd19, %rd19, 16;
	setp.ne.s32 	%p3, %r117, 256;
	@%p3 bra 	$L__BB0_4;
$L__BB0_5:
	setp.ne.s32 	%p4, %r1, 0;
	bar.sync 	0;
	setp.lt.s32 	%p5, %r19, 1;
	or.pred  	%p6, %p4, %p5;
	@%p6 bra 	$L__BB0_17;
	and.b32  	%r5, %r19, 7;
	setp.lt.u32 	%p7, %r19, 8;
	mov.b32 	%r121, 0;
	@%p7 bra 	$L__BB0_9;
	and.b32  	%r121, %r19, 2147483640;
	neg.s32 	%r119, %r121;
	mov.u32 	%r76, _ZZ6kerneliPciPiiE13shared_counts;
	add.s32 	%r118, %r76, 16;
	add.s64 	%rd20, %rd1, 16;
$L__BB0_8:
	.pragma "nounroll";
	ld.shared.u32 	%r77, [%r118+-16];
	atom.global.add.u32 	%r78, [%rd20+-16], %r77;
	ld.shared.u32 	%r79, [%r118+-12];
	atom.global.add.u32 	%r80, [%rd20+-12], %r79;
	ld.shared.u32 	%r81, [%r118+-8];
	atom.global.add.u32 	%r82, [%rd20+-8], %r81;
	ld.shared.u32 	%r83, [%r118+-4];
	atom.global.add.u32 	%r84, [%rd20+-4], %r83;
	ld.shared.u32 	%r85, [%r118];
	atom.global.add.u32 	%r86, [%rd20], %r85;
	ld.shared.u32 	%r87, [%r118+4];
	atom.global.add.u32 	%r88, [%rd20+4], %r87;
	ld.shared.u32 	%r89, [%r118+8];
	atom.global.add.u32 	%r90, [%rd20+8], %r89;
	ld.shared.u32 	%r91, [%r118+12];
	atom.global.add.u32 	%r92, [%rd20+12], %r91;
	add.s32 	%r119, %r119, 8;
	add.s64 	%rd20, %rd20, 32;
	add.s32 	%r118, %r118, 32;
	setp.ne.s32 	%p8, %r119, 0;
	@%p8 bra 	$L__BB0_8;
$L__BB0_9:
	setp.eq.s32 	%p9, %r5, 0;
	@%p9 bra 	$L__BB0_17;
	and.b32  	%r13, %r19, 3;
	setp.lt.u32 	%p10, %r5, 4;
	@%p10 bra 	$L__BB0_12;
	mul.wide.u32 	%rd13, %r121, 4;
	add.s64 	%rd14, %rd1, %rd13;
	shl.b32 	%r93, %r121, 2;
	mov.u32 	%r94, _ZZ6kerneliPciPiiE13shared_counts;
	add.s32 	%r95, %r94, %r93;
	ld.shared.u32 	%r96, [%r95];
	atom.global.add.u32 	%r97, [%rd14], %r96;
	ld.shared.u32 	%r98, [%r95+4];
	atom.global.add.u32 	%r99, [%rd14+4], %r98;
	ld.shared.u32 	%r100, [%r95+8];
	atom.global.add.u32 	%r101, [%rd14+8], %r100;
	ld.shared.u32 	%r102, [%r95+12];
	atom.global.add.u32 	%r103, [%rd14+12], %r102;
	add.s32 	%r121, %r121, 4;
$L__BB0_12:
	setp.eq.s32 	%p11, %r13, 0;
	@%p11 bra 	$L__BB0_17;
	setp.eq.s32 	%p12, %r13, 1;
	@%p12 bra 	$L__BB0_15;
	mul.wide.u32 	%rd15, %r121, 4;
	add.s64 	%rd16, %rd1, %rd15;
	shl.b32 	%r104, %r121, 2;
	mov.u32 	%r105, _ZZ6kerneliPciPiiE13shared_counts;
	add.s32 	%r106, %r105, %r104;
	ld.shared.u32 	%r107, [%r106];
	atom.global.add.u32 	%r108, [%rd16], %r107;
	ld.shared.u32 	%r109, [%r106+4];
	atom.global.add.u32 	%r110, [%rd16+4], %r109;
	add.s32 	%r121, %r121, 2;
$L__BB0_15:
	and.b32  	%r111, %r19, 1;
	setp.eq.b32 	%p13, %r111, 1;
	not.pred 	%p14, %p13;
	@%p14 bra 	$L__BB0_17;
	mul.wide.u32 	%rd17, %r121, 4;
	add.s64 	%rd18, %rd1, %rd17;
	shl.b32 	%r112, %r121, 2;
	mov.u32 	%r113, _ZZ6kerneliPciPiiE13shared_counts;
	add.s32 	%r114, %r113, %r112;
	ld.shared.u32 	%r115, [%r114];
	atom.global.add.u32 	%r116, [%rd18], %r115;
$L__BB0_17:
	ret;

}


// ===== COMPILED SASS (sm_100) =====

	.target	sm_100

	.elftype	@"ET_EXEC"


//--------------------- .note.nv.tkinfo           --------------------------
	.section	.note.nv.tkinfo,"",@"SHT_NOTE"
	.sectionflags	@"SHF_NOTE_NV_TKINFO"
	.tkinfo
        /*0018*/ 	.word	0x00000002
        /*0030*/ 	.string	""
        /*0030*/ 	.string	"ptxas"
        /*0030*/ 	.string	"Cuda compilation tools, release 13.0, V13.0.88"
        /*0030*/ 	.string	"Build cuda_13.0.r13.0/compiler.36424714_0"
        /*0030*/ 	.string	"-arch sm_100 -m 64 "



//--------------------- .note.nv.cuinfo           --------------------------
	.section	.note.nv.cuinfo,"",@"SHT_NOTE"
	.sectionflags	@"SHF_NOTE_NV_CUINFO"
        /*0018*/ 	.short	0x0002
        /*001a*/ 	.short	0x0064
        /*001c*/ 	.short	0x0082
	.zero		2


//--------------------- .nv.info                  --------------------------
	.section	.nv.info,"",@"SHT_CUDA_INFO"
	.align	4


	//----- nvinfo : EIATTR_REGCOUNT
	.align		4
        /*0000*/ 	.byte	0x04, 0x2f
        /*0002*/ 	.short	(.L_1 - .L_0)
	.align		4
.L_0:
        /*0004*/ 	.word	index@(_Z6kerneliPciPii)
        /*0008*/ 	.word	0x0000001a


	//----- nvinfo : EIATTR_FRAME_SIZE
	.align		4
.L_1:
        /*000c*/ 	.byte	0x04, 0x11
        /*000e*/ 	.short	(.L_3 - .L_2)
	.align		4
.L_2:
        /*0010*/ 	.word	index@(_Z6kerneliPciPii)
        /*0014*/ 	.word	0x00000000


	//----- nvinfo : EIATTR_MIN_STACK_SIZE
	.align		4
.L_3:
        /*0018*/ 	.byte	0x04, 0x12
        /*001a*/ 	.short	(.L_5 - .L_4)
	.align		4
.L_4:
        /*001c*/ 	.word	index@(_Z6kerneliPciPii)
        /*0020*/ 	.word	0x00000000
.L_5:


//--------------------- .nv.compat                --------------------------
	.section	.nv.compat,"",@"SHT_CUDA_COMPAT_INFO"
	.align	4
        /*0000*/ 	.byte	0x02, 0x09, 0x00, 0x00, 0x02, 0x02, 0x01, 0x00, 0x02, 0x05, 0x05, 0x00, 0x03, 0x07, 0x01, 0x01
        /*0010*/ 	.byte	0x02, 0x03, 0x00, 0x00, 0x02, 0x06, 0x01, 0x00, 0x04, 0x0b, 0x08, 0x00, 0x09, 0x00, 0x00, 0x00
        /*0020*/ 	.byte	0x00, 0x00, 0x00, 0x00


//--------------------- .nv.info._Z6kerneliPciPii --------------------------
	.section	.nv.info._Z6kerneliPciPii,"",@"SHT_CUDA_INFO"
	.sectionflags	@""
	.align	4


	//----- nvinfo : EIATTR_CUDA_API_VERSION
	.align		4
        /*0000*/ 	.byte	0x04, 0x37
        /*0002*/ 	.short	(.L_7 - .L_6)
.L_6:
        /*0004*/ 	.word	0x00000082


	//----- nvinfo : EIATTR_KPARAM_INFO
	.align		4
.L_7:
        /*0008*/ 	.byte	0x04, 0x17
        /*000a*/ 	.short	(.L_9 - .L_8)
.L_8:
        /*000c*/ 	.word	0x00000000
        /*0010*/ 	.short	0x0004
        /*0012*/ 	.short	0x0020
        /*0014*/ 	.byte	0x00, 0xf0, 0x11, 0x00


	//----- nvinfo : EIATTR_KPARAM_INFO
	.align		4
.L_9:
        /*0018*/ 	.byte	0x04, 0x17
        /*001a*/ 	.short	(.L_11 - .L_10)
.L_10:
        /*001c*/ 	.word	0x00000000
        /*0020*/ 	.short	0x0003
        /*0022*/ 	.short	0x0018
        /*0024*/ 	.byte	0x00, 0xf5, 0x21, 0x00


	//----- nvinfo : EIATTR_KPARAM_INFO
	.align		4
.L_11:
        /*0028*/ 	.byte	0x04, 0x17
        /*002a*/ 	.short	(.L_13 - .L_12)
.L_12:
        /*002c*/ 	.word	0x00000000
        /*0030*/ 	.short	0x0002
        /*0032*/ 	.short	0x0010
        /*0034*/ 	.byte	0x00, 0xf0, 0x11, 0x00


	//----- nvinfo : EIATTR_KPARAM_INFO
	.align		4
.L_13:
        /*0038*/ 	.byte	0x04, 0x17
        /*003a*/ 	.short	(.L_15 - .L_14)
.L_14:
        /*003c*/ 	.word	0x00000000
        /*0040*/ 	.short	0x0001
        /*0042*/ 	.short	0x0008
        /*0044*/ 	.byte	0x00, 0xf5, 0x21, 0x00


	//----- nvinfo : EIATTR_KPARAM_INFO
	.align		4
.L_15:
        /*0048*/ 	.byte	0x04, 0x17
        /*004a*/ 	.short	(.L_17 - .L_16)
.L_16:
        /*004c*/ 	.word	0x00000000
        /*0050*/ 	.short	0x0000
        /*0052*/ 	.short	0x0000
        /*0054*/ 	.byte	0x00, 0xf0, 0x11, 0x00


	//----- nvinfo : EIATTR_SPARSE_MMA_MASK
	.align		4
.L_17:
        /*0058*/ 	.byte	0x03, 0x50
        /*005a*/ 	.short	0x0000


	//----- nvinfo : EIATTR_MAXREG_COUNT
	.align		4
        /*005c*/ 	.byte	0x03, 0x1b
        /*005e*/ 	.short	0x00ff


	//----- nvinfo : EIATTR_NUM_BARRIERS
	.align		4
        /*0060*/ 	.byte	0x02, 0x4c
        /*0062*/ 	.byte	0x01
	.zero		1


	//----- nvinfo : EIATTR_MERCURY_ISA_VERSION
	.align		4
        /*0064*/ 	.byte	0x03, 0x5f
        /*0066*/ 	.short	0x0101


	//----- nvinfo : EIATTR_INT_WARP_WIDE_INSTR_OFFSETS
	.align		4
        /*0068*/ 	.byte	0x04, 0x31
        /*006a*/ 	.short	(.L_19 - .L_18)


	//   ....[0]....
.L_18:
        /*006c*/ 	.word	0x000007e0


	//   ....[1]....
        /*0070*/ 	.word	0x00000a30


	//   ....[2]....
        /*0074*/ 	.word	0x00000bf0


	//   ....[3]....
        /*0078*/ 	.word	0x00000d10


	//----- nvinfo : EIATTR_VRC_CTA_INIT_COUNT
	.align		4
.L_19:
        /*007c*/ 	.byte	0x02, 0x4a
	.zero		1
	.zero		1


	//----- nvinfo : EIATTR_EXIT_INSTR_OFFSETS
	.align		4
        /*0080*/ 	.byte	0x04, 0x1c
        /*0082*/ 	.short	(.L_21 - .L_20)


	//   ....[0]....
.L_20:
        /*0084*/ 	.word	0x000006c0


	//   ....[1]....
        /*0088*/ 	.word	0x000009c0


	//   ....[2]....
        /*008c*/ 	.word	0x00000b70


	//   ....[3]....
        /*0090*/ 	.word	0x00000cd0


	//   ....[4]....
        /*0094*/ 	.word	0x00000dc0


	//----- nvinfo : EIATTR_CRS_STACK_SIZE
	.align		4
.L_21:
        /*0098*/ 	.byte	0x04, 0x1e
        /*009a*/ 	.short	(.L_23 - .L_22)
.L_22:
        /*009c*/ 	.word	0x00000000


	//----- nvinfo : EIATTR_CBANK_PARAM_SIZE
	.align		4
.L_23:
        /*00a0*/ 	.byte	0x03, 0x19
        /*00a2*/ 	.short	0x0024


	//----- nvinfo : EIATTR_PARAM_CBANK
	.align		4
        /*00a4*/ 	.byte	0x04, 0x0a
        /*00a6*/ 	.short	(.L_25 - .L_24)
	.align		4
.L_24:
        /*00a8*/ 	.word	index@(.nv.constant0._Z6kerneliPciPii)
        /*00ac*/ 	.short	0x0380
        /*00ae*/ 	.short	0x0024


	//----- nvinfo : EIATTR_SW_WAR
	.align		4
.L_25:
        /*00b0*/ 	.byte	0x04, 0x36
        /*00b2*/ 	.short	(.L_27 - .L_26)
.L_26:
        /*00b4*/ 	.word	0x00000008
.L_27:


//--------------------- .nv.callgraph             --------------------------
	.section	.nv.callgraph,"",@"SHT_CUDA_CALLGRAPH"
	.align	4
	.sectionentsize	8
	.align		4
        /*0000*/ 	.word	0x00000000
	.align		4
        /*0004*/ 	.word	0xffffffff
	.align		4
        /*0008*/ 	.word	0x00000000
	.align		4
        /*000c*/ 	.word	0xfffffffe
	.align		4
        /*0010*/ 	.word	0x00000000
	.align		4
        /*0014*/ 	.word	0xfffffffd
	.align		4
        /*0018*/ 	.word	0x00000000
	.align		4
        /*001c*/ 	.word	0xfffffffc


//--------------------- .text._Z6kerneliPciPii    --------------------------
	.section	.text._Z6kerneliPciPii,"ax",@progbits
	.align	128
        .global         _Z6kerneliPciPii
        .type           _Z6kerneliPciPii,@function
        .size           _Z6kerneliPciPii,(.L_x_10 - _Z6kerneliPciPii)
        .other          _Z6kerneliPciPii,@"STO_CUDA_ENTRY STV_DEFAULT"
_Z6kerneliPciPii:
.text._Z6kerneliPciPii:
[----:B------:R-:W-:Y:S01]  /*0000*/  LDC R1, c[0x0][0x37c] ;  /* 0x0000df00ff017b82 */ /* 0x000fe20000000800 */
[----:B------:R-:W0:Y:S07]  /*0010*/  S2R R3, SR_TID.X ;  /* 0x0000000000037919 */ /* 0x000e2e0000002100 */
[----:B------:R-:W1:Y:S01]  /*0020*/  S2UR UR4, SR_CTAID.X ;  /* 0x00000000000479c3 */ /* 0x000e620000002500 */
[----:B------:R-:W-:Y:S07]  /*0030*/  BSSY.RECONVERGENT B0, `(.L_x_0) ;  /* 0x0000021000007945 */ /* 0x000fee0003800200 */
[----:B------:R-:W1:Y:S08]  /*0040*/  LDC R2, c[0x0][0x360] ;  /* 0x0000d800ff027b82 */ /* 0x000e700000000800 */
[----:B------:R-:W2:Y:S01]  /*0050*/  LDC R0, c[0x0][0x3a0] ;  /* 0x0000e800ff007b82 */ /* 0x000ea20000000800 */
[----:B0-----:R-:W-:Y:S01]  /*0060*/  ISETP.NE.AND P0, PT, R3, RZ, PT ;  /* 0x000000ff0300720c */ /* 0x001fe20003f05270 */
[----:B-1----:R-:W-:-:S12]  /*0070*/  IMAD R2, R2, UR4, R3 ;  /* 0x0000000402027c24 */ /* 0x002fd8000f8e0203 */
[----:B------:R-:W-:Y:S05]  /*0080*/  @P0 BRA `(.L_x_1) ;  /* 0x00000000006c0947 */ /* 0x000fea0003800000 */
[----:B------:R-:W0:Y:S01]  /*0090*/  S2UR UR5, SR_CgaCtaId ;  /* 0x00000000000579c3 */ /* 0x000e220000008800 */
[----:B------:R-:W-:Y:S02]  /*00a0*/  UMOV UR4, 0x400 ;  /* 0x0000040000047882 */ /* 0x000fe40000000000 */
[----:B0-----:R-:W-:-:S09]  /*00b0*/  ULEA UR4, UR5, UR4, 0x18 ;  /* 0x0000000405047291 */ /* 0x001fd2000f8ec0ff */
[----:B------:R-:W-:Y:S04]  /*00c0*/  STS.128 [UR4], RZ ;  /* 0x000000ffff007988 */ /* 0x000fe80008000c04 */
[----:B------:R-:W-:Y:S04]  /*00d0*/  STS.128 [UR4+0x10], RZ ;  /* 0x000010ffff007988 */ /* 0x000fe80008000c04 */
        /* <DEDUP_REMOVED lines=21> */
[----:B------:R-:W-:Y:S01]  /*0230*/  STS [UR4+0x170], RZ ;  /* 0x000170ffff007988 */ /* 0x000fe20008000804 */
.L_x_1:
[----:B------:R-:W-:Y:S05]  /*0240*/  BSYNC.RECONVERGENT B0 ;  /* 0x0000000000007941 */ /* 0x000fea0003800200 */
.L_x_0:
[----:B------:R-:W0:Y:S01]  /*0250*/  LDCU UR4, c[0x0][0x380] ;  /* 0x00007000ff0477ac */ /* 0x000e220008000800 */
[----:B------:R-:W-:Y:S01]  /*0260*/  BAR.SYNC.DEFER_BLOCKING 0x0 ;  /* 0x0000000000007b1d */ /* 0x000fe20000010000 */
[----:B--2---:R-:W-:-:S04]  /*0270*/  ISETP.GE.AND P0, PT, R0, 0x1, PT ;  /* 0x000000010000780c */ /* 0x004fc80003f06270 */
[----:B------:R-:W-:Y:S01]  /*0280*/  ISETP.NE.OR P0, PT, R3, RZ, !P0 ;  /* 0x000000ff0300720c */ /* 0x000fe20004705670 */
[----:B------:R-:W1:Y:S01]  /*0290*/  LDCU.64 UR10, c[0x0][0x358] ;  /* 0x00006b00ff0a77ac */ /* 0x000e620008000a00 */
[----:B------:R-:W-:Y:S01]  /*02a0*/  BSSY.RECONVERGENT B0, `(.L_x_2) ;  /* 0x0000040000007945 */ /* 0x000fe20003800200 */
[----:B0-----:R-:W-:-:S13]  /*02b0*/  ISETP.GE.U32.AND P1, PT, R2, UR4, PT ;  /* 0x0000000402007c0c */ /* 0x001fda000bf26070 */
[----:B-1----:R-:W-:Y:S05]  /*02c0*/  @P1 BRA `(.L_x_3) ;  /* 0x0000000000f41947 */ /* 0x002fea0003800000 */
[----:B------:R-:W0:Y:S01]  /*02d0*/  LDCU.64 UR6, c[0x0][0x388] ;  /* 0x00007100ff0677ac */ /* 0x000e220008000a00 */
[----:B------:R-:W1:Y:S01]  /*02e0*/  S2UR UR5, SR_CgaCtaId ;  /* 0x00000000000579c3 */ /* 0x000e620000008800 */
[----:B------:R-:W-:Y:S01]  /*02f0*/  UMOV UR4, 0x400 ;  /* 0x0000040000047882 */ /* 0x000fe20000000000 */
[----:B0-----:R-:W-:-:S04]  /*0300*/  LEA R2, P1, R2, UR6, 0x8 ;  /* 0x0000000602027c11 */ /* 0x001fc8000f8240ff */
[----:B------:R-:W-:Y:S01]  /*0310*/  IADD3 R2, P2, PT, R2, 0x7, RZ ;  /* 0x0000000702027810 */ /* 0x000fe20007f5e0ff */
[----:B-1----:R-:W-:-:S03]  /*0320*/  ULEA UR5, UR5, UR4, 0x18 ;  /* 0x0000000405057291 */ /* 0x002fc6000f8ec0ff */
[----:B------:R-:W-:Y:S01]  /*0330*/  IADD3.X R3, PT, PT, RZ, UR7, RZ, P2, P1 ;  /* 0x00000007ff037c10 */ /* 0x000fe200097e24ff */
[----:B------:R-:W-:-:S08]  /*0340*/  UMOV UR4, URZ ;  /* 0x000000ff00047c82 */ /* 0x000fd00008000000 */
.L_x_4:
[----:B0-----:R-:W2:Y:S04]  /*0350*/  LDG.E.S8 R9, desc[UR10][R2.64+-0x7] ;  /* 0xfffff90a02097981 */ /* 0x001ea8000c1e1300 */
[----:B------:R-:W3:Y:S04]  /*0360*/  LDG.E.S8 R10, desc[UR10][R2.64+-0x6] ;  /* 0xfffffa0a020a7981 */ /* 0x000ee8000c1e1300 */
[----:B------:R-:W4:Y:S04]  /*0370*/  LDG.E.S8 R11, desc[UR10][R2.64+-0x5] ;  /* 0xfffffb0a020b7981 */ /* 0x000f28000c1e1300 */
[----:B------:R-:W5:Y:S04]  /*0380*/  LDG.E.S8 R12, desc[UR10][R2.64+-0x4] ;  /* 0xfffffc0a020c7981 */ /* 0x000f68000c1e1300 */
        /* <DEDUP_REMOVED lines=11> */
[----:B------:R0:W5:Y:S01]  /*0440*/  LDG.E.S8 R5, desc[UR10][R2.64+0x8] ;  /* 0x0000080a02057981 */ /* 0x000162000c1e1300 */
[----:B------:R-:W-:-:S04]  /*0450*/  UIADD3 UR4, UPT, UPT, UR4, 0x10, URZ ;  /* 0x0000001004047890 */ /* 0x000fc8000fffe0ff */
[----:B------:R-:W-:Y:S01]  /*0460*/  UISETP.NE.AND UP0, UPT, UR4, 0x100, UPT ;  /* 0x000001000400788c */ /* 0x000fe2000bf05270 */
[----:B0-----:R-:W-:-:S05]  /*0470*/  IADD3 R2, P1, PT, R2, 0x10, RZ ;  /* 0x0000001002027810 */ /* 0x001fca0007f3e0ff */
[----:B------:R-:W-:Y:S01]  /*0480*/  IMAD.X R3, RZ, RZ, R3, P1 ;  /* 0x000000ffff037224 */ /* 0x000fe200008e0603 */
[----:B--2---:R-:W-:Y:S02]  /*0490*/  LEA R9, R9, UR5, 0x2 ;  /* 0x0000000509097c11 */ /* 0x004fe4000f8e10ff */
[----:B---3--:R-:W-:-:S03]  /*04a0*/  LEA R10, R10, UR5, 0x2 ;  /* 0x000000050a0a7c11 */ /* 0x008fc6000f8e10ff */
[----:B------:R0:W-:Y:S01]  /*04b0*/  ATOMS.POPC.INC.32 RZ, [R9+URZ+-0x80] ;  /* 0xffff800009ff7f8c */ /* 0x0001e2000d8000ff */
[----:B----4-:R-:W-:-:S03]  /*04c0*/  LEA R11, R11, UR5, 0x2 ;  /* 0x000000050b0b7c11 */ /* 0x010fc6000f8e10ff */
[----:B------:R0:W-:Y:S01]  /*04d0*/  ATOMS.POPC.INC.32 RZ, [R10+URZ+-0x80] ;  /* 0xffff80000aff7f8c */ /* 0x0001e2000d8000ff */
[----:B-----5:R-:W-:-:S03]  /*04e0*/  LEA R12, R12, UR5, 0x2 ;  /* 0x000000050c0c7c11 */ /* 0x020fc6000f8e10ff */
[----:B------:R0:W-:Y:S01]  /*04f0*/  ATOMS.POPC.INC.32 RZ, [R11+URZ+-0x80] ;  /* 0xffff80000bff7f8c */ /* 0x0001e2000d8000ff */
[----:B------:R-:W-:-:S03]  /*0500*/  LEA R13, R13, UR5, 0x2 ;  /* 0x000000050d0d7c11 */ /* 0x000fc6000f8e10ff */
        /* <DEDUP_REMOVED lines=22> */
[----:B------:R0:W-:Y:S04]  /*0670*/  ATOMS.POPC.INC.32 RZ, [R6+URZ+-0x80] ;  /* 0xffff800006ff7f8c */ /* 0x0001e8000d8000ff */
[----:B------:R0:W-:Y:S01]  /*0680*/  ATOMS.POPC.INC.32 RZ, [R5+URZ+-0x80] ;  /* 0xffff800005ff7f8c */ /* 0x0001e2000d8000ff */
[----:B------:R-:W-:Y:S05]  /*0690*/  BRA.U UP0, `(.L_x_4) ;  /* 0xfffffffd002c7547 */ /* 0x000fea000b83ffff */
.L_x_3:
[----:B------:R-:W-:Y:S05]  /*06a0*/  BSYNC.RECONVERGENT B0 ;  /* 0x0000000000007941 */ /* 0x000fea0003800200 */
.L_x_2:
[----:B------:R-:W-:Y:S06]  /*06b0*/  BAR.SYNC.DEFER_BLOCKING 0x0 ;  /* 0x0000000000007b1d */ /* 0x000fec0000010000 */
[----:B------:R-:W-:Y:S05]  /*06c0*/  @P0 EXIT ;  /* 0x000000000000094d */ /* 0x000fea0003800000 */
[C---:B------:R-:W-:Y:S01]  /*06d0*/  ISETP.GE.U32.AND P1, PT, R0.reuse, 0x8, PT ;  /* 0x000000080000780c */ /* 0x040fe20003f26070 */
[----:B------:R-:W-:Y:S01]  /*06e0*/  IMAD.MOV.U32 R2, RZ, RZ, RZ ;  /* 0x000000ffff027224 */ /* 0x000fe200078e00ff */
[----:B0-----:R-:W-:-:S04]  /*06f0*/  LOP3.LUT R14, R0, 0x7, RZ, 0xc0, !PT ;  /* 0x00000007000e7812 */ /* 0x001fc800078ec0ff */
[----:B------:R-:W-:-:S07]  /*0700*/  ISETP.NE.AND P0, PT, R14, RZ, PT ;  /* 0x000000ff0e00720c */ /* 0x000fce0003f05270 */
[----:B------:R-:W-:Y:S06]  /*0710*/  @!P1 BRA `(.L_x_5) ;  /* 0x0000000000a89947 */ /* 0x000fec0003800000 */
[----:B------:R-:W0:Y:S01]  /*0720*/  LDCU.64 UR6, c[0x0][0x398] ;  /* 0x00007300ff0677ac */ /* 0x000e220008000a00 */
[----:B------:R-:W1:Y:S01]  /*0730*/  S2UR UR8, SR_CgaCtaId ;  /* 0x00000000000879c3 */ /* 0x000e620000008800 */
[----:B------:R-:W-:Y:S01]  /*0740*/  LOP3.LUT R2, R0, 0x7ffffff8, RZ, 0xc0, !PT ;  /* 0x7ffffff800027812 */ /* 0x000fe200078ec0ff */
[----:B------:R-:W-:-:S04]  /*0750*/  UMOV UR4, 0x400 ;  /* 0x0000040000047882 */ /* 0x000fc80000000000 */
[----:B------:R-:W-:Y:S01]  /*0760*/  IMAD.MOV R3, RZ, RZ, -R2 ;  /* 0x000000ffff037224 */ /* 0x000fe200078e0a02 */
[----:B0-----:R-:W-:-:S04]  /*0770*/  UIADD3 UR5, UP0, UPT, UR6, 0x10, URZ ;  /* 0x0000001006057890 */ /* 0x001fc8000ff1e0ff */
[----:B------:R-:W-:Y:S02]  /*0780*/  UIADD3.X UR6, UPT, UPT, URZ, UR7, URZ, UP0, !UPT ;  /* 0x00000007ff067290 */ /* 0x000fe400087fe4ff */
[----:B------:R-:W-:Y:S01]  /*0790*/  IMAD.U32 R12, RZ, RZ, UR5 ;  /* 0x00000005ff0c7e24 */ /* 0x000fe2000f8e00ff */
[----:B-1----:R-:W-:-:S03]  /*07a0*/  ULEA UR4, UR8, UR4, 0x18 ;  /* 0x0000000408047291 */ /* 0x002fc6000f8ec0ff */
[----:B------:R-:W-:Y:S01]  /*07b0*/  IMAD.U32 R23, RZ, RZ, UR6 ;  /* 0x00000006ff177e24 */ /* 0x000fe2000f8e00ff */
[----:B------:R-:W-:-:S12]  /*07c0*/  UIADD3 UR4, UPT, UPT, UR4, 0x10, URZ ;  /* 0x0000001004047890 */ /* 0x000fd8000fffe0ff */
.L_x_6:
[----:B------:R-:W0:Y:S01]  /*07d0*/  LDS.128 R8, [UR4+-0x10] ;  /* 0xfffff004ff087984 */ /* 0x000e220008000c00 */
[----:B------:R-:W-:Y:S02]  /*07e0*/  VOTEU.ANY UR5, UPT, PT ;  /* 0x0000000000057886 */ /* 0x000fe400038e0100 */
[----:B------:R-:W-:Y:S01]  /*07f0*/  UFLO.U32 UR6, UR5 ;  /* 0x00000005000672bd */ /* 0x000fe200080e0000 */
[----:B------:R-:W1:Y:S01]  /*0800*/  S2R R13, SR_LANEID ;  /* 0x00000000000d7919 */ /* 0x000e620000000000 */
[----:B------:R-:W-:Y:S01]  /*0810*/  UPOPC UR5, UR5 ;  /* 0x00000005000572bf */ /* 0x000fe20008000000 */
[----:B------:R-:W2:Y:S01]  /*0820*/  LDS.128 R4, [UR4] ;  /* 0x00000004ff047984 */ /* 0x000ea20008000c00 */
[----:B------:R-:W-:Y:S02]  /*0830*/  VIADD R3, R3, 0x8 ;  /* 0x0000000803037836 */ /* 0x000fe40000000000 */
[----:B-1----:R-:W-:Y:S02]  /*0840*/  ISETP.EQ.U32.AND P1, PT, R13, UR6, PT ;  /* 0x000000060d007c0c */ /* 0x002fe4000bf22070 */
[----:B0-----:R-:W-:-:S02]  /*0850*/  IMAD R13, R8, UR5, RZ ;  /* 0x00000005080d7c24 */ /* 0x001fc4000f8e02ff */
[----:B------:R-:W-:Y:S02]  /*0860*/  IMAD R15, R9, UR5, RZ ;  /* 0x00000005090f7c24 */ /* 0x000fe4000f8e02ff */
[----:B------:R-:W-:Y:S02]  /*0870*/  IMAD.MOV.U32 R8, RZ, RZ, R12 ;  /* 0x000000ffff087224 */ /* 0x000fe400078e000c */
[----:B------:R-:W-:Y:S02]  /*0880*/  IMAD.MOV.U32 R9, RZ, RZ, R23 ;  /* 0x000000ffff097224 */ /* 0x000fe400078e0017 */
[----:B------:R-:W-:Y:S02]  /*0890*/  IMAD R17, R10, UR5, RZ ;  /* 0x000000050a117c24 */ /* 0x000fe4000f8e02ff */
[----:B------:R-:W-:Y:S01]  /*08a0*/  IMAD R11, R11, UR5, RZ ;  /* 0x000000050b0b7c24 */ /* 0x000fe2000f8e02ff */
[----:B------:R0:W-:Y:S01]  /*08b0*/  @P1 REDG.E.ADD.STRONG.GPU desc[UR10][R8.64+-0x10], R13 ;  /* 0xfffff00d0800198e */ /* 0x0001e2000c12e10a */
[----:B--2---:R-:W-:-:S02]  /*08c0*/  IMAD R19, R4, UR5, RZ ;  /* 0x0000000504137c24 */ /* 0x004fc4000f8e02ff */
[----:B------:R-:W-:Y:S01]  /*08d0*/  IMAD R5, R5, UR5, RZ ;  /* 0x0000000505057c24 */ /* 0x000fe2000f8e02ff */
[----:B------:R0:W-:Y:S01]  /*08e0*/  @P1 REDG.E.ADD.STRONG.GPU desc[UR10][R8.64+-0xc], R15 ;  /* 0xfffff40f0800198e */ /* 0x0001e2000c12e10a */
[----:B------:R-:W-:Y:S02]  /*08f0*/  IMAD R21, R6, UR5, RZ ;  /* 0x0000000506157c24 */ /* 0x000fe4000f8e02ff */
[----:B------:R-:W-:Y:S01]  /*0900*/  IMAD R7, R7, UR5, RZ ;  /* 0x0000000507077c24 */ /* 0x000fe2000f8e02ff */
[----:B------:R0:W-:Y:S04]  /*0910*/  @P1 REDG.E.ADD.STRONG.GPU desc[UR10][R8.64+-0x8], R17 ;  /* 0xfffff8110800198e */ /* 0x0001e8000c12e10a */
[----:B------:R0:W-:Y:S04]  /*0920*/  @P1 REDG.E.ADD.STRONG.GPU desc[UR10][R8.64+-0x4], R11 ;  /* 0xfffffc0b0800198e */ /* 0x0001e8000c12e10a */
[----:B------:R0:W-:Y:S04]  /*0930*/  @P1 REDG.E.ADD.STRONG.GPU desc[UR10][R8.64], R19 ;  /* 0x000000130800198e */ /* 0x0001e8000c12e10a */
[----:B------:R0:W-:Y:S04]  /*0940*/  @P1 REDG.E.ADD.STRONG.GPU desc[UR10][R8.64+0x4], R5 ;  /* 0x000004050800198e */ /* 0x0001e8000c12e10a */
[----:B------:R0:W-:Y:S04]  /*0950*/  @P1 REDG.E.ADD.STRONG.GPU desc[UR10][R8.64+0x8], R21 ;  /* 0x000008150800198e */ /* 0x0001e8000c12e10a */
[----:B------:R0:W-:Y:S01]  /*0960*/  @P1 REDG.E.ADD.STRONG.GPU desc[UR10][R8.64+0xc], R7 ;  /* 0x00000c070800198e */ /* 0x0001e2000c12e10a */
[----:B------:R-:W-:Y:S01]  /*0970*/  ISETP.NE.AND P1, PT, R3, RZ, PT ;  /* 0x000000ff0300720c */ /* 0x000fe20003f25270 */
[----:B------:R-:W-:Y:S01]  /*0980*/  UIADD3 UR4, UPT, UPT, UR4, 0x20, URZ ;  /* 0x0000002004047890 */ /* 0x000fe2000fffe0ff */
[----:B------:R-:W-:-:S05]  /*0990*/  IADD3 R12, P2, PT, R8, 0x20, RZ ;  /* 0x00000020080c7810 */ /* 0x000fca0007f5e0ff */
[----:B------:R-:W-:-:S06]  /*09a0*/  IMAD.X R23, RZ, RZ, R9, P2 ;  /* 0x000000ffff177224 */ /* 0x000fcc00010e0609 */
[----:B0-----:R-:W-:Y:S05]  /*09b0*/  @P1 BRA `(.L_x_6) ;  /* 0xfffffffc00841947 */ /* 0x001fea000383ffff */
.L_x_5:
[----:B------:R-:W-:Y:S05]  /*09c0*/  @!P0 EXIT ;  /* 0x000000000000894d */ /* 0x000fea0003800000 */
[----:B------:R-:W-:Y:S02]  /*09d0*/  ISETP.GE.U32.AND P0, PT, R14, 0x4, PT ;  /* 0x000000040e00780c */ /* 0x000fe40003f06070 */
[----:B------:R-:W-:-:S04]  /*09e0*/  LOP3.LUT R10, R0, 0x3, RZ, 0xc0, !PT ;  /* 0x00000003000a7812 */ /* 0x000fc800078ec0ff */
[----:B------:R-:W-:-:S07]  /*09f0*/  ISETP.NE.AND P1, PT, R10, RZ, PT ;  /* 0x000000ff0a00720c */ /* 0x000fce0003f25270 */
[----:B------:R-:W-:Y:S06]  /*0a00*/  @!P0 BRA `(.L_x_7) ;  /* 0x0000000000588947 */ /* 0x000fec0003800000 */
[----:B------:R-:W0:Y:S01]  /*0a10*/  S2R R4, SR_CgaCtaId ;  /* 0x0000000000047919 */ /* 0x000e220000008800 */
[----:B------:R-:W-:Y:S01]  /*0a20*/  MOV R3, 0x400 ;  /* 0x0000040000037802 */ /* 0x000fe20000000f00 */
[----:B------:R-:W-:Y:S01]  /*0a30*/  VOTEU.ANY UR4, UPT, PT ;  /* 0x0000000000047886 */ /* 0x000fe200038e0100 */
[----:B------:R-:W1:Y:S01]  /*0a40*/  S2R R11, SR_LANEID ;  /* 0x00000000000b7919 */ /* 0x000e620000000000 */
[----:B------:R-:W-:Y:S02]  /*0a50*/  UFLO.U32 UR5, UR4 ;  /* 0x00000004000572bd */ /* 0x000fe400080e0000 */
[----:B------:R-:W-:Y:S01]  /*0a60*/  UPOPC UR4, UR4 ;  /* 0x00000004000472bf */ /* 0x000fe20008000000 */
[----:B0-----:R-:W-:Y:S02]  /*0a70*/  LEA R3, R4, R3, 0x18 ;  /* 0x0000000304037211 */ /* 0x001fe400078ec0ff */
[----:B------:R-:W0:Y:S01]  /*0a80*/  LDC.64 R4, c[0x0][0x398] ;  /* 0x0000e600ff047b82 */ /* 0x000e220000000a00 */
[----:B-1----:R-:W-:-:S02]  /*0a90*/  ISETP.EQ.U32.AND P0, PT, R11, UR5, PT ;  /* 0x000000050b007c0c */ /* 0x002fc4000bf02070 */
[----:B------:R-:W-:-:S05]  /*0aa0*/  IMAD R3, R2, 0x4, R3 ;  /* 0x0000000402037824 */ /* 0x000fca00078e0203 */
[----:B------:R-:W1:Y:S04]  /*0ab0*/  LDS.64 R6, [R3] ;  /* 0x0000000003067984 */ /* 0x000e680000000a00 */
[----:B------:R-:W2:Y:S01]  /*0ac0*/  LDS.64 R8, [R3+0x8] ;  /* 0x0000080003087984 */ /* 0x000ea20000000a00 */
[----:B0-----:R-:W-:-:S04]  /*0ad0*/  IMAD.WIDE.U32 R4, R2, 0x4, R4 ;  /* 0x0000000402047825 */ /* 0x001fc800078e0004 */
[----:B-1----:R-:W-:Y:S02]  /*0ae0*/  IMAD R11, R6, UR4, RZ ;  /* 0x00000004060b7c24 */ /* 0x002fe4000f8e02ff */
[----:B------:R-:W-:Y:S02]  /*0af0*/  IMAD R7, R7, UR4, RZ ;  /* 0x0000000407077c24 */ /* 0x000fe4000f8e02ff */
[----:B--2---:R-:W-:Y:S01]  /*0b00*/  IMAD R13, R8, UR4, RZ ;  /* 0x00000004080d7c24 */ /* 0x004fe2000f8e02ff */
[----:B------:R0:W-:Y:S01]  /*0b10*/  @P0 REDG.E.ADD.STRONG.GPU desc[UR10][R4.64], R11 ;  /* 0x0000000b0400098e */ /* 0x0001e2000c12e10a */
[----:B------:R-:W-:-:S03]  /*0b20*/  IMAD R9, R9, UR4, RZ ;  /* 0x0000000409097c24 */ /* 0x000fc6000f8e02ff */
[----:B------:R0:W-:Y:S04]  /*0b30*/  @P0 REDG.E.ADD.STRONG.GPU desc[UR10][R4.64+0x4], R7 ;  /* 0x000004070400098e */ /* 0x0001e8000c12e10a */
[----:B------:R0:W-:Y:S04]  /*0b40*/  @P0 REDG.E.ADD.STRONG.GPU desc[UR10][R4.64+0x8], R13 ;  /* 0x0000080d0400098e */ /* 0x0001e8000c12e10a */
[----:B------:R0:W-:Y:S01]  /*0b50*/  @P0 REDG.E.ADD.STRONG.GPU desc[UR10][R4.64+0xc], R9 ;  /* 0x00000c090400098e */ /* 0x0001e2000c12e10a */
[----:B------:R-:W-:-:S07]  /*0b60*/  VIADD R2, R2, 0x4 ;  /* 0x0000000402027836 */ /* 0x000fce0000000000 */
.L_x_7:
[----:B------:R-:W-:Y:S05]  /*0b70*/  @!P1 EXIT ;  /* 0x000000000000994d */ /* 0x000fea0003800000 */
[----:B------:R-:W-:Y:S02]  /*0b80*/  ISETP.NE.AND P0, PT, R10, 0x1, PT ;  /* 0x000000010a00780c */ /* 0x000fe40003f05270 */
[----:B------:R-:W-:-:S04]  /*0b90*/  LOP3.LUT R0, R0, 0x1, RZ, 0xc0, !PT ;  /* 0x0000000100007812 */ /* 0x000fc800078ec0ff */
[----:B------:R-:W-:-:S07]  /*0ba0*/  ISETP.NE.U32.AND P1, PT, R0, 0x1, PT ;  /* 0x000000010000780c */ /* 0x000fce0003f25070 */
[----:B------:R-:W-:Y:S06]  /*0bb0*/  @!P0 BRA `(.L_x_8) ;  /* 0x0000000000448947 */ /* 0x000fec0003800000 */
[----:B------:R-:W1:Y:S01]  /*0bc0*/  S2R R3, SR_CgaCtaId ;  /* 0x0000000000037919 */ /* 0x000e620000008800 */
[----:B------:R-:W-:Y:S01]  /*0bd0*/  MOV R0, 0x400 ;  /* 0x0000040000007802 */ /* 0x000fe20000000f00 */
[----:B0-----:R-:W0:Y:S01]  /*0be0*/  LDC.64 R4, c[0x0][0x398] ;  /* 0x0000e600ff047b82 */ /* 0x001e220000000a00 */
[----:B------:R-:W-:Y:S02]  /*0bf0*/  VOTEU.ANY UR4, UPT, PT ;  /* 0x0000000000047886 */ /* 0x000fe400038e0100 */
[----:B------:R-:W-:Y:S02]  /*0c00*/  UFLO.U32 UR5, UR4 ;  /* 0x00000004000572bd */ /* 0x000fe400080e0000 */
[----:B------:R-:W-:Y:S01]  /*0c10*/  UPOPC UR4, UR4 ;  /* 0x00000004000472bf */ /* 0x000fe20008000000 */
[----:B0-----:R-:W-:Y:S01]  /*0c20*/  IMAD.WIDE.U32 R4, R2, 0x4, R4 ;  /* 0x0000000402047825 */ /* 0x001fe200078e0004 */
[----:B-1----:R-:W-:-:S05]  /*0c30*/  LEA R3, R3, R0, 0x18 ;  /* 0x0000000003037211 */ /* 0x002fca00078ec0ff */
[----:B------:R-:W-:Y:S02]  /*0c40*/  IMAD R0, R2, 0x4, R3 ;  /* 0x0000000402007824 */ /* 0x000fe400078e0203 */
[----:B------:R-:W0:Y:S03]  /*0c50*/  S2R R3, SR_LANEID ;  /* 0x0000000000037919 */ /* 0x000e260000000000 */
[----:B------:R-:W1:Y:S01]  /*0c60*/  LDS.64 R6, [R0] ;  /* 0x0000000000067984 */ /* 0x000e620000000a00 */
[----:B0-----:R-:W-:Y:S01]  /*0c70*/  ISETP.EQ.U32.AND P0, PT, R3, UR5, PT ;  /* 0x0000000503007c0c */ /* 0x001fe2000bf02070 */
[----:B-1----:R-:W-:Y:S02]  /*0c80*/  IMAD R3, R6, UR4, RZ ;  /* 0x0000000406037c24 */ /* 0x002fe4000f8e02ff */
[----:B------:R-:W-:-:S10]  /*0c90*/  IMAD R7, R7, UR4, RZ ;  /* 0x0000000407077c24 */ /* 0x000fd4000f8e02ff */
[----:B------:R1:W-:Y:S04]  /*0ca0*/  @P0 REDG.E.ADD.STRONG.GPU desc[UR10][R4.64], R3 ;  /* 0x000000030400098e */ /* 0x0003e8000c12e10a */
[----:B------:R1:W-:Y:S01]  /*0cb0*/  @P0 REDG.E.ADD.STRONG.GPU desc[UR10][R4.64+0x4], R7 ;  /* 0x000004070400098e */ /* 0x0003e2000c12e10a */
[----:B------:R-:W-:-:S07]  /*0cc0*/  VIADD R2, R2, 0x2 ;  /* 0x0000000202027836 */ /* 0x000fce0000000000 */
.L_x_8:
[----:B------:R-:W-:Y:S05]  /*0cd0*/  @P1 EXIT ;  /* 0x000000000000194d */ /* 0x000fea0003800000 */
[----:B-1----:R-:W1:Y:S01]  /*0ce0*/  S2R R3, SR_CgaCtaId ;  /* 0x0000000000037919 */ /* 0x002e620000008800 */
[----:B------:R-:W-:Y:S01]  /*0cf0*/  MOV R0, 0x400 ;  /* 0x0000040000007802 */ /* 0x000fe20000000f00 */
[----:B0-----:R-:W0:Y:S01]  /*0d00*/  LDC.64 R4, c[0x0][0x398] ;  /* 0x0000e600ff047b82 */ /* 0x001e220000000a00 */
[----:B------:R-:W-:Y:S02]  /*0d10*/  VOTEU.ANY UR4, UPT, PT ;  /* 0x0000000000047886 */ /* 0x000fe400038e0100 */
[----:B------:R-:W-:Y:S02]  /*0d20*/  UFLO.U32 UR5, UR4 ;  /* 0x00000004000572bd */ /* 0x000fe400080e0000 */
[----:B------:R-:W-:Y:S01]  /*0d30*/  UPOPC UR4, UR4 ;  /* 0x00000004000472bf */ /* 0x000fe20008000000 */
[----:B-1----:R-:W-:-:S05]  /*0d40*/  LEA R3, R3, R0, 0x18 ;  /* 0x0000000003037211 */ /* 0x002fca00078ec0ff */
[C---:B------:R-:W-:Y:S02]  /*0d50*/  IMAD R0, R2.reuse, 0x4, R3 ;  /* 0x0000000402007824 */ /* 0x040fe400078e0203 */
[----:B------:R-:W1:Y:S04]  /*0d60*/  S2R R3, SR_LANEID ;  /* 0x0000000000037919 */ /* 0x000e680000000000 */
[----:B------:R-:W2:Y:S01]  /*0d70*/  LDS R0, [R0] ;  /* 0x0000000000007984 */ /* 0x000ea20000000800 */
[----:B-1----:R-:W-:Y:S01]  /*0d80*/  ISETP.EQ.U32.AND P0, PT, R3, UR5, PT ;  /* 0x0000000503007c0c */ /* 0x002fe2000bf02070 */
[----:B0-----:R-:W-:-:S04]  /*0d90*/  IMAD.WIDE.U32 R2, R2, 0x4, R4 ;  /* 0x0000000402027825 */ /* 0x001fc800078e0004 */
[----:B--2---:R-:W-:-:S08]  /*0da0*/  IMAD R5, R0, UR4, RZ ;  /* 0x0000000400057c24 */ /* 0x004fd0000f8e02ff */
[----:B------:R-:W-:Y:S01]  /*0db0*/  @P0 REDG.E.ADD.STRONG.GPU desc[UR10][R2.64], R5 ;  /* 0x000000050200098e */ /* 0x000fe2000c12e10a */
[----:B------:R-:W-:Y:S05]  /*0dc0*/  EXIT ;  /* 0x000000000000794d */ /* 0x000fea0003800000 */
.L_x_9:
[----:B------:R-:W-:-:S00]  /*0dd0*/  BRA `(.L_x_9) ;  /* 0xfffffffc00fc7947 */ /* 0x000fc0000383ffff */
[----:B------:R-:W-:-:S00]  /*0de0*/  NOP ;  /* 0x0000000000007918 */ /* 0x000fc00000000000 */
        /* <DEDUP_REMOVED lines=9> */
.L_x_10:


//--------------------- .nv.shared._Z6kerneliPciPii --------------------------
	.section	.nv.shared._Z6kerneliPciPii,"aw",@nobits
	.sectionflags	@""
	.align	4
.nv.shared._Z6kerneliPciPii:
	.zero		1404


//--------------------- .nv.shared.reserved.0     --------------------------
	.section	.nv.shared.reserved.0,"aw",@nobits
	.weak		__nv_reservedSMEM_offset_0_alias
	.size		__nv_reservedSMEM_offset_0_alias, 0, 64
	.other		__nv_reservedSMEM_offset_0_alias,@"STO_CUDA_RESERVED_SHARED STV_DEFAULT"
__nv_reservedSMEM_offset_0_alias:
	.zero		0
	.zero		64


//--------------------- .nv.constant0._Z6kerneliPciPii --------------------------
	.section	.nv.constant0._Z6kerneliPciPii,"a",@progbits
	.sectionflags	@""
	.align	4
.nv.constant0._Z6kerneliPciPii:
	.zero		932


//--------------------- SYMBOLS --------------------------

	.type		.nv.reservedSmem.offset0,@object
	.size		.nv.reservedSmem.offset0,0x4
	.type		.nv.reservedSmem.cap,@object
	.size		.nv.reservedSmem.cap,0x4
